//
// Generated by NVIDIA NVVM Compiler
//
// Compiler Build ID: CL-36424714
// Cuda compilation tools, release 13.0, V13.0.88
// Based on NVVM 20.0.0
//

.version 9.0
.target sm_100
.address_size 64

	// .globl	_Z8ghammingPmiiP4int2Piii
// _ZZ8ghammingPmiiP4int2PiiiE8prefetch has been demoted

.visible .entry _Z8ghammingPmiiP4int2Piii(
	.param .u64 .ptr .align 1 _Z8ghammingPmiiP4int2Piii_param_0,
	.param .u32 _Z8ghammingPmiiP4int2Piii_param_1,
	.param .u32 _Z8ghammingPmiiP4int2Piii_param_2,
	.param .u64 .ptr .align 1 _Z8ghammingPmiiP4int2Piii_param_3,
	.param .u64 .ptr .align 1 _Z8ghammingPmiiP4int2Piii_param_4,
	.param .u32 _Z8ghammingPmiiP4int2Piii_param_5,
	.param .u32 _Z8ghammingPmiiP4int2Piii_param_6
)
{
	.reg .pred 	%p<19>;
	.reg .b32 	%r<253>;
	.reg .b64 	%rd<279>;
	// demoted variable
	.shared .align 8 .b8 _ZZ8ghammingPmiiP4int2PiiiE8prefetch[4352];
	ld.param.u64 	%rd4, [_Z8ghammingPmiiP4int2Piii_param_0];
	ld.param.u32 	%r51, [_Z8ghammingPmiiP4int2Piii_param_1];
	ld.param.u32 	%r55, [_Z8ghammingPmiiP4int2Piii_param_2];
	ld.param.u64 	%rd2, [_Z8ghammingPmiiP4int2Piii_param_3];
	ld.param.u64 	%rd3, [_Z8ghammingPmiiP4int2Piii_param_4];
	ld.param.u32 	%r52, [_Z8ghammingPmiiP4int2Piii_param_5];
	ld.param.u32 	%r53, [_Z8ghammingPmiiP4int2Piii_param_6];
	cvta.to.global.u64 	%rd1, %rd4;
	shr.s32 	%r1, %r55, 6;
	mov.u32 	%r56, %ctaid.x;
	mov.u32 	%r57, %ntid.x;
	mul.lo.s32 	%r2, %r56, %r57;
	mov.u32 	%r3, %tid.x;
	add.s32 	%r4, %r2, %r3;
	mov.u32 	%r58, %ctaid.y;
	mov.u32 	%r59, %ntid.y;
	mov.u32 	%r5, %tid.y;
	mad.lo.s32 	%r6, %r58, %r59, %r5;
	setp.lt.s32 	%p2, %r1, 1;
	mov.b32 	%r240, 0;
	@%p2 bra 	$L__BB0_18;
	add.s32 	%r62, %r2, %r5;
	mul.lo.s32 	%r7, %r1, %r62;
	mov.u32 	%r63, _ZZ8ghammingPmiiP4int2PiiiE8prefetch;
	mad.lo.s32 	%r8, %r5, 136, %r63;
	shl.b32 	%r64, %r3, 3;
	add.s32 	%r9, %r8, %r64;
	mul.lo.s32 	%r10, %r1, %r6;
	setp.gt.s32 	%p3, %r4, %r6;
	max.s32 	%r65, %r4, %r6;
	setp.lt.s32 	%p4, %r65, %r51;
	and.pred  	%p1, %p4, %p3;
	mad.lo.s32 	%r11, %r3, 136, %r63;
	add.s32 	%r66, %r1, -1;
	shr.u32 	%r67, %r66, 4;
	add.s32 	%r12, %r67, 1;
	and.b32  	%r13, %r12, 3;
	setp.lt.u32 	%p5, %r1, 49;
	mov.b32 	%r245, 0;
	mov.u32 	%r240, %r245;
	@%p5 bra 	$L__BB0_13;
	add.s32 	%r237, %r3, %r10;
	add.s32 	%r236, %r3, %r7;
	and.b32  	%r70, %r12, 536870908;
	neg.s32 	%r235, %r70;
	mov.b32 	%r240, 0;
	mov.b32 	%r238, 32;
	not.pred 	%p6, %p1;
$L__BB0_3:
	.pragma "nounroll";
	bar.sync 	0;
	mul.wide.u32 	%rd5, %r236, 8;
	add.s64 	%rd6, %rd1, %rd5;
	ld.global.u64 	%rd7, [%rd6];
	st.shared.u64 	[%r9], %rd7;
	mul.wide.u32 	%rd8, %r237, 8;
	add.s64 	%rd9, %rd1, %rd8;
	ld.global.u64 	%rd10, [%rd9];
	st.shared.u64 	[%r9+2176], %rd10;
	bar.sync 	0;
	@%p6 bra 	$L__BB0_5;
	ld.shared.u64 	%rd11, [%r11];
	ld.shared.u64 	%rd12, [%r8+2176];
	xor.b64  	%rd13, %rd12, %rd11;
	popc.b64 	%r71, %rd13;
	add.s32 	%r72, %r240, %r71;
	ld.shared.u64 	%rd14, [%r11+8];
	ld.shared.u64 	%rd15, [%r8+2184];
	xor.b64  	%rd16, %rd15, %rd14;
	popc.b64 	%r73, %rd16;
	add.s32 	%r74, %r72, %r73;
	ld.shared.u64 	%rd17, [%r11+16];
	ld.shared.u64 	%rd18, [%r8+2192];
	xor.b64  	%rd19, %rd18, %rd17;
	popc.b64 	%r75, %rd19;
	add.s32 	%r76, %r74, %r75;
	ld.shared.u64 	%rd20, [%r11+24];
	ld.shared.u64 	%rd21, [%r8+2200];
	xor.b64  	%rd22, %rd21, %rd20;
	popc.b64 	%r77, %rd22;
	add.s32 	%r78, %r76, %r77;
	ld.shared.u64 	%rd23, [%r11+32];
	ld.shared.u64 	%rd24, [%r8+2208];
	xor.b64  	%rd25, %rd24, %rd23;
	popc.b64 	%r79, %rd25;
	add.s32 	%r80, %r78, %r79;
	ld.shared.u64 	%rd26, [%r11+40];
	ld.shared.u64 	%rd27, [%r8+2216];
	xor.b64  	%rd28, %rd27, %rd26;
	popc.b64 	%r81, %rd28;
	add.s32 	%r82, %r80, %r81;
	ld.shared.u64 	%rd29, [%r11+48];
	ld.shared.u64 	%rd30, [%r8+2224];
	xor.b64  	%rd31, %rd30, %rd29;
	popc.b64 	%r83, %rd31;
	add.s32 	%r84, %r82, %r83;
	ld.shared.u64 	%rd32, [%r11+56];
	ld.shared.u64 	%rd33, [%r8+2232];
	xor.b64  	%rd34, %rd33, %rd32;
	popc.b64 	%r85, %rd34;
	add.s32 	%r86, %r84, %r85;
	ld.shared.u64 	%rd35, [%r11+64];
	ld.shared.u64 	%rd36, [%r8+2240];
	xor.b64  	%rd37, %rd36, %rd35;
	popc.b64 	%r87, %rd37;
	add.s32 	%r88, %r86, %r87;
	ld.shared.u64 	%rd38, [%r11+72];
	ld.shared.u64 	%rd39, [%r8+2248];
	xor.b64  	%rd40, %rd39, %rd38;
	popc.b64 	%r89, %rd40;
	add.s32 	%r90, %r88, %r89;
	ld.shared.u64 	%rd41, [%r11+80];
	ld.shared.u64 	%rd42, [%r8+2256];
	xor.b64  	%rd43, %rd42, %rd41;
	popc.b64 	%r91, %rd43;
	add.s32 	%r92, %r90, %r91;
	ld.shared.u64 	%rd44, [%r11+88];
	ld.shared.u64 	%rd45, [%r8+2264];
	xor.b64  	%rd46, %rd45, %rd44;
	popc.b64 	%r93, %rd46;
	add.s32 	%r94, %r92, %r93;
	ld.shared.u64 	%rd47, [%r11+96];
	ld.shared.u64 	%rd48, [%r8+2272];
	xor.b64  	%rd49, %rd48, %rd47;
	popc.b64 	%r95, %rd49;
	add.s32 	%r96, %r94, %r95;
	ld.shared.u64 	%rd50, [%r11+104];
	ld.shared.u64 	%rd51, [%r8+2280];
	xor.b64  	%rd52, %rd51, %rd50;
	popc.b64 	%r97, %rd52;
	add.s32 	%r98, %r96, %r97;
	ld.shared.u64 	%rd53, [%r11+112];
	ld.shared.u64 	%rd54, [%r8+2288];
	xor.b64  	%rd55, %rd54, %rd53;
	popc.b64 	%r99, %rd55;
	add.s32 	%r100, %r98, %r99;
	ld.shared.u64 	%rd56, [%r11+120];
	ld.shared.u64 	%rd57, [%r8+2296];
	xor.b64  	%rd58, %rd57, %rd56;
	popc.b64 	%r101, %rd58;
	add.s32 	%r240, %r100, %r101;
$L__BB0_5:
	bar.sync 	0;
	add.s32 	%r102, %r236, 16;
	mul.wide.u32 	%rd59, %r102, 8;
	add.s64 	%rd60, %rd1, %rd59;
	ld.global.u64 	%rd61, [%rd60];
	st.shared.u64 	[%r9], %rd61;
	add.s32 	%r103, %r237, 16;
	mul.wide.u32 	%rd62, %r103, 8;
	add.s64 	%rd63, %rd1, %rd62;
	ld.global.u64 	%rd64, [%rd63];
	st.shared.u64 	[%r9+2176], %rd64;
	bar.sync 	0;
	@%p6 bra 	$L__BB0_7;
	ld.shared.u64 	%rd65, [%r11];
	ld.shared.u64 	%rd66, [%r8+2176];
	xor.b64  	%rd67, %rd66, %rd65;
	popc.b64 	%r104, %rd67;
	add.s32 	%r105, %r240, %r104;
	ld.shared.u64 	%rd68, [%r11+8];
	ld.shared.u64 	%rd69, [%r8+2184];
	xor.b64  	%rd70, %rd69, %rd68;
	popc.b64 	%r106, %rd70;
	add.s32 	%r107, %r105, %r106;
	ld.shared.u64 	%rd71, [%r11+16];
	ld.shared.u64 	%rd72, [%r8+2192];
	xor.b64  	%rd73, %rd72, %rd71;
	popc.b64 	%r108, %rd73;
	add.s32 	%r109, %r107, %r108;
	ld.shared.u64 	%rd74, [%r11+24];
	ld.shared.u64 	%rd75, [%r8+2200];
	xor.b64  	%rd76, %rd75, %rd74;
	popc.b64 	%r110, %rd76;
	add.s32 	%r111, %r109, %r110;
	ld.shared.u64 	%rd77, [%r11+32];
	ld.shared.u64 	%rd78, [%r8+2208];
	xor.b64  	%rd79, %rd78, %rd77;
	popc.b64 	%r112, %rd79;
	add.s32 	%r113, %r111, %r112;
	ld.shared.u64 	%rd80, [%r11+40];
	ld.shared.u64 	%rd81, [%r8+2216];
	xor.b64  	%rd82, %rd81, %rd80;
	popc.b64 	%r114, %rd82;
	add.s32 	%r115, %r113, %r114;
	ld.shared.u64 	%rd83, [%r11+48];
	ld.shared.u64 	%rd84, [%r8+2224];
	xor.b64  	%rd85, %rd84, %rd83;
	popc.b64 	%r116, %rd85;
	add.s32 	%r117, %r115, %r116;
	ld.shared.u64 	%rd86, [%r11+56];
	ld.shared.u64 	%rd87, [%r8+2232];
	xor.b64  	%rd88, %rd87, %rd86;
	popc.b64 	%r118, %rd88;
	add.s32 	%r119, %r117, %r118;
	ld.shared.u64 	%rd89, [%r11+64];
	ld.shared.u64 	%rd90, [%r8+2240];
	xor.b64  	%rd91, %rd90, %rd89;
	popc.b64 	%r120, %rd91;
	add.s32 	%r121, %r119, %r120;
	ld.shared.u64 	%rd92, [%r11+72];
	ld.shared.u64 	%rd93, [%r8+2248];
	xor.b64  	%rd94, %rd93, %rd92;
	popc.b64 	%r122, %rd94;
	add.s32 	%r123, %r121, %r122;
	ld.shared.u64 	%rd95, [%r11+80];
	ld.shared.u64 	%rd96, [%r8+2256];
	xor.b64  	%rd97, %rd96, %rd95;
	popc.b64 	%r124, %rd97;
	add.s32 	%r125, %r123, %r124;
	ld.shared.u64 	%rd98, [%r11+88];
	ld.shared.u64 	%rd99, [%r8+2264];
	xor.b64  	%rd100, %rd99, %rd98;
	popc.b64 	%r126, %rd100;
	add.s32 	%r127, %r125, %r126;
	ld.shared.u64 	%rd101, [%r11+96];
	ld.shared.u64 	%rd102, [%r8+2272];
	xor.b64  	%rd103, %rd102, %rd101;
	popc.b64 	%r128, %rd103;
	add.s32 	%r129, %r127, %r128;
	ld.shared.u64 	%rd104, [%r11+104];
	ld.shared.u64 	%rd105, [%r8+2280];
	xor.b64  	%rd106, %rd105, %rd104;
	popc.b64 	%r130, %rd106;
	add.s32 	%r131, %r129, %r130;
	ld.shared.u64 	%rd107, [%r11+112];
	ld.shared.u64 	%rd108, [%r8+2288];
	xor.b64  	%rd109, %rd108, %rd107;
	popc.b64 	%r132, %rd109;
	add.s32 	%r133, %r131, %r132;
	ld.shared.u64 	%rd110, [%r11+120];
	ld.shared.u64 	%rd111, [%r8+2296];
	xor.b64  	%rd112, %rd111, %rd110;
	popc.b64 	%r134, %rd112;
	add.s32 	%r240, %r133, %r134;
$L__BB0_7:
	bar.sync 	0;
	add.s32 	%r135, %r236, 32;
	mul.wide.u32 	%rd113, %r135, 8;
	add.s64 	%rd114, %rd1, %rd113;
	ld.global.u64 	%rd115, [%rd114];
	st.shared.u64 	[%r9], %rd115;
	add.s32 	%r136, %r237, 32;
	mul.wide.u32 	%rd116, %r136, 8;
	add.s64 	%rd117, %rd1, %rd116;
	ld.global.u64 	%rd118, [%rd117];
	st.shared.u64 	[%r9+2176], %rd118;
	bar.sync 	0;
	@%p6 bra 	$L__BB0_9;
	ld.shared.u64 	%rd119, [%r11];
	ld.shared.u64 	%rd120, [%r8+2176];
	xor.b64  	%rd121, %rd120, %rd119;
	popc.b64 	%r137, %rd121;
	add.s32 	%r138, %r240, %r137;
	ld.shared.u64 	%rd122, [%r11+8];
	ld.shared.u64 	%rd123, [%r8+2184];
	xor.b64  	%rd124, %rd123, %rd122;
	popc.b64 	%r139, %rd124;
	add.s32 	%r140, %r138, %r139;
	ld.shared.u64 	%rd125, [%r11+16];
	ld.shared.u64 	%rd126, [%r8+2192];
	xor.b64  	%rd127, %rd126, %rd125;
	popc.b64 	%r141, %rd127;
	add.s32 	%r142, %r140, %r141;
	ld.shared.u64 	%rd128, [%r11+24];
	ld.shared.u64 	%rd129, [%r8+2200];
	xor.b64  	%rd130, %rd129, %rd128;
	popc.b64 	%r143, %rd130;
	add.s32 	%r144, %r142, %r143;
	ld.shared.u64 	%rd131, [%r11+32];
	ld.shared.u64 	%rd132, [%r8+2208];
	xor.b64  	%rd133, %rd132, %rd131;
	popc.b64 	%r145, %rd133;
	add.s32 	%r146, %r144, %r145;
	ld.shared.u64 	%rd134, [%r11+40];
	ld.shared.u64 	%rd135, [%r8+2216];
	xor.b64  	%rd136, %rd135, %rd134;
	popc.b64 	%r147, %rd136;
	add.s32 	%r148, %r146, %r147;
	ld.shared.u64 	%rd137, [%r11+48];
	ld.shared.u64 	%rd138, [%r8+2224];
	xor.b64  	%rd139, %rd138, %rd137;
	popc.b64 	%r149, %rd139;
	add.s32 	%r150, %r148, %r149;
	ld.shared.u64 	%rd140, [%r11+56];
	ld.shared.u64 	%rd141, [%r8+2232];
	xor.b64  	%rd142, %rd141, %rd140;
	popc.b64 	%r151, %rd142;
	add.s32 	%r152, %r150, %r151;
	ld.shared.u64 	%rd143, [%r11+64];
	ld.shared.u64 	%rd144, [%r8+2240];
	xor.b64  	%rd145, %rd144, %rd143;
	popc.b64 	%r153, %rd145;
	add.s32 	%r154, %r152, %r153;
	ld.shared.u64 	%rd146, [%r11+72];
	ld.shared.u64 	%rd147, [%r8+2248];
	xor.b64  	%rd148, %rd147, %rd146;
	popc.b64 	%r155, %rd148;
	add.s32 	%r156, %r154, %r155;
	ld.shared.u64 	%rd149, [%r11+80];
	ld.shared.u64 	%rd150, [%r8+2256];
	xor.b64  	%rd151, %rd150, %rd149;
	popc.b64 	%r157, %rd151;
	add.s32 	%r158, %r156, %r157;
	ld.shared.u64 	%rd152, [%r11+88];
	ld.shared.u64 	%rd153, [%r8+2264];
	xor.b64  	%rd154, %rd153, %rd152;
	popc.b64 	%r159, %rd154;
	add.s32 	%r160, %r158, %r159;
	ld.shared.u64 	%rd155, [%r11+96];
	ld.shared.u64 	%rd156, [%r8+2272];
	xor.b64  	%rd157, %rd156, %rd155;
	popc.b64 	%r161, %rd157;
	add.s32 	%r162, %r160, %r161;
	ld.shared.u64 	%rd158, [%r11+104];
	ld.shared.u64 	%rd159, [%r8+2280];
	xor.b64  	%rd160, %rd159, %rd158;
	popc.b64 	%r163, %rd160;
	add.s32 	%r164, %r162, %r163;
	ld.shared.u64 	%rd161, [%r11+112];
	ld.shared.u64 	%rd162, [%r8+2288];
	xor.b64  	%rd163, %rd162, %rd161;
	popc.b64 	%r165, %rd163;
	add.s32 	%r166, %r164, %r165;
	ld.shared.u64 	%rd164, [%r11+120];
	ld.shared.u64 	%rd165, [%r8+2296];
	xor.b64  	%rd166, %rd165, %rd164;
	popc.b64 	%r167, %rd166;
	add.s32 	%r240, %r166, %r167;
$L__BB0_9:
	bar.sync 	0;
	add.s32 	%r168, %r236, 48;
	mul.wide.u32 	%rd167, %r168, 8;
	add.s64 	%rd168, %rd1, %rd167;
	ld.global.u64 	%rd169, [%rd168];
	st.shared.u64 	[%r9], %rd169;
	add.s32 	%r169, %r237, 48;
	mul.wide.u32 	%rd170, %r169, 8;
	add.s64 	%rd171, %rd1, %rd170;
	ld.global.u64 	%rd172, [%rd171];
	st.shared.u64 	[%r9+2176], %rd172;
	bar.sync 	0;
	@%p6 bra 	$L__BB0_11;
	ld.shared.u64 	%rd173, [%r11];
	ld.shared.u64 	%rd174, [%r8+2176];
	xor.b64  	%rd175, %rd174, %rd173;
	popc.b64 	%r170, %rd175;
	add.s32 	%r171, %r240, %r170;
	ld.shared.u64 	%rd176, [%r11+8];
	ld.shared.u64 	%rd177, [%r8+2184];
	xor.b64  	%rd178, %rd177, %rd176;
	popc.b64 	%r172, %rd178;
	add.s32 	%r173, %r171, %r172;
	ld.shared.u64 	%rd179, [%r11+16];
	ld.shared.u64 	%rd180, [%r8+2192];
	xor.b64  	%rd181, %rd180, %rd179;
	popc.b64 	%r174, %rd181;
	add.s32 	%r175, %r173, %r174;
	ld.shared.u64 	%rd182, [%r11+24];
	ld.shared.u64 	%rd183, [%r8+2200];
	xor.b64  	%rd184, %rd183, %rd182;
	popc.b64 	%r176, %rd184;
	add.s32 	%r177, %r175, %r176;
	ld.shared.u64 	%rd185, [%r11+32];
	ld.shared.u64 	%rd186, [%r8+2208];
	xor.b64  	%rd187, %rd186, %rd185;
	popc.b64 	%r178, %rd187;
	add.s32 	%r179, %r177, %r178;
	ld.shared.u64 	%rd188, [%r11+40];
	ld.shared.u64 	%rd189, [%r8+2216];
	xor.b64  	%rd190, %rd189, %rd188;
	popc.b64 	%r180, %rd190;
	add.s32 	%r181, %r179, %r180;
	ld.shared.u64 	%rd191, [%r11+48];
	ld.shared.u64 	%rd192, [%r8+2224];
	xor.b64  	%rd193, %rd192, %rd191;
	popc.b64 	%r182, %rd193;
	add.s32 	%r183, %r181, %r182;
	ld.shared.u64 	%rd194, [%r11+56];
	ld.shared.u64 	%rd195, [%r8+2232];
	xor.b64  	%rd196, %rd195, %rd194;
	popc.b64 	%r184, %rd196;
	add.s32 	%r185, %r183, %r184;
	ld.shared.u64 	%rd197, [%r11+64];
	ld.shared.u64 	%rd198, [%r8+2240];
	xor.b64  	%rd199, %rd198, %rd197;
	popc.b64 	%r186, %rd199;
	add.s32 	%r187, %r185, %r186;
	ld.shared.u64 	%rd200, [%r11+72];
	ld.shared.u64 	%rd201, [%r8+2248];
	xor.b64  	%rd202, %rd201, %rd200;
	popc.b64 	%r188, %rd202;
	add.s32 	%r189, %r187, %r188;
	ld.shared.u64 	%rd203, [%r11+80];
	ld.shared.u64 	%rd204, [%r8+2256];
	xor.b64  	%rd205, %rd204, %rd203;
	popc.b64 	%r190, %rd205;
	add.s32 	%r191, %r189, %r190;
	ld.shared.u64 	%rd206, [%r11+88];
	ld.shared.u64 	%rd207, [%r8+2264];
	xor.b64  	%rd208, %rd207, %rd206;
	popc.b64 	%r192, %rd208;
	add.s32 	%r193, %r191, %r192;
	ld.shared.u64 	%rd209, [%r11+96];
	ld.shared.u64 	%rd210, [%r8+2272];
	xor.b64  	%rd211, %rd210, %rd209;
	popc.b64 	%r194, %rd211;
	add.s32 	%r195, %r193, %r194;
	ld.shared.u64 	%rd212, [%r11+104];
	ld.shared.u64 	%rd213, [%r8+2280];
	xor.b64  	%rd214, %rd213, %rd212;
	popc.b64 	%r196, %rd214;
	add.s32 	%r197, %r195, %r196;
	ld.shared.u64 	%rd215, [%r11+112];
	ld.shared.u64 	%rd216, [%r8+2288];
	xor.b64  	%rd217, %rd216, %rd215;
	popc.b64 	%r198, %rd217;
	add.s32 	%r199, %r197, %r198;
	ld.shared.u64 	%rd218, [%r11+120];
	ld.shared.u64 	%rd219, [%r8+2296];
	xor.b64  	%rd220, %rd219, %rd218;
	popc.b64 	%r200, %rd220;
	add.s32 	%r240, %r199, %r200;
$L__BB0_11:
	add.s32 	%r238, %r238, 64;
	add.s32 	%r237, %r237, 64;
	add.s32 	%r236, %r236, 64;
	add.s32 	%r235, %r235, 4;
	setp.ne.s32 	%p10, %r235, 0;
	@%p10 bra 	$L__BB0_3;
	add.s32 	%r245, %r238, -32;
$L__BB0_13:
	setp.eq.s32 	%p11, %r13, 0;
	@%p11 bra 	$L__BB0_18;
	add.s32 	%r201, %r3, %r245;
	add.s32 	%r249, %r201, %r10;
	add.s32 	%r248, %r201, %r7;
	neg.s32 	%r247, %r13;
	not.pred 	%p12, %p1;
$L__BB0_15:
	.pragma "nounroll";
	bar.sync 	0;
	mul.wide.u32 	%rd221, %r248, 8;
	add.s64 	%rd222, %rd1, %rd221;
	ld.global.u64 	%rd223, [%rd222];
	st.shared.u64 	[%r9], %rd223;
	mul.wide.u32 	%rd224, %r249, 8;
	add.s64 	%rd225, %rd1, %rd224;
	ld.global.u64 	%rd226, [%rd225];
	st.shared.u64 	[%r9+2176], %rd226;
	bar.sync 	0;
	@%p12 bra 	$L__BB0_17;
	ld.shared.u64 	%rd227, [%r11];
	ld.shared.u64 	%rd228, [%r8+2176];
	xor.b64  	%rd229, %rd228, %rd227;
	popc.b64 	%r202, %rd229;
	add.s32 	%r203, %r240, %r202;
	ld.shared.u64 	%rd230, [%r11+8];
	ld.shared.u64 	%rd231, [%r8+2184];
	xor.b64  	%rd232, %rd231, %rd230;
	popc.b64 	%r204, %rd232;
	add.s32 	%r205, %r203, %r204;
	ld.shared.u64 	%rd233, [%r11+16];
	ld.shared.u64 	%rd234, [%r8+2192];
	xor.b64  	%rd235, %rd234, %rd233;
	popc.b64 	%r206, %rd235;
	add.s32 	%r207, %r205, %r206;
	ld.shared.u64 	%rd236, [%r11+24];
	ld.shared.u64 	%rd237, [%r8+2200];
	xor.b64  	%rd238, %rd237, %rd236;
	popc.b64 	%r208, %rd238;
	add.s32 	%r209, %r207, %r208;
	ld.shared.u64 	%rd239, [%r11+32];
	ld.shared.u64 	%rd240, [%r8+2208];
	xor.b64  	%rd241, %rd240, %rd239;
	popc.b64 	%r210, %rd241;
	add.s32 	%r211, %r209, %r210;
	ld.shared.u64 	%rd242, [%r11+40];
	ld.shared.u64 	%rd243, [%r8+2216];
	xor.b64  	%rd244, %rd243, %rd242;
	popc.b64 	%r212, %rd244;
	add.s32 	%r213, %r211, %r212;
	ld.shared.u64 	%rd245, [%r11+48];
	ld.shared.u64 	%rd246, [%r8+2224];
	xor.b64  	%rd247, %rd246, %rd245;
	popc.b64 	%r214, %rd247;
	add.s32 	%r215, %r213, %r214;
	ld.shared.u64 	%rd248, [%r11+56];
	ld.shared.u64 	%rd249, [%r8+2232];
	xor.b64  	%rd250, %rd249, %rd248;
	popc.b64 	%r216, %rd250;
	add.s32 	%r217, %r215, %r216;
	ld.shared.u64 	%rd251, [%r11+64];
	ld.shared.u64 	%rd252, [%r8+2240];
	xor.b64  	%rd253, %rd252, %rd251;
	popc.b64 	%r218, %rd253;
	add.s32 	%r219, %r217, %r218;
	ld.shared.u64 	%rd254, [%r11+72];
	ld.shared.u64 	%rd255, [%r8+2248];
	xor.b64  	%rd256, %rd255, %rd254;
	popc.b64 	%r220, %rd256;
	add.s32 	%r221, %r219, %r220;
	ld.shared.u64 	%rd257, [%r11+80];
	ld.shared.u64 	%rd258, [%r8+2256];
	xor.b64  	%rd259, %rd258, %rd257;
	popc.b64 	%r222, %rd259;
	add.s32 	%r223, %r221, %r222;
	ld.shared.u64 	%rd260, [%r11+88];
	ld.shared.u64 	%rd261, [%r8+2264];
	xor.b64  	%rd262, %rd261, %rd260;
	popc.b64 	%r224, %rd262;
	add.s32 	%r225, %r223, %r224;
	ld.shared.u64 	%rd263, [%r11+96];
	ld.shared.u64 	%rd264, [%r8+2272];
	xor.b64  	%rd265, %rd264, %rd263;
	popc.b64 	%r226, %rd265;
	add.s32 	%r227, %r225, %r226;
	ld.shared.u64 	%rd266, [%r11+104];
	ld.shared.u64 	%rd267, [%r8+2280];
	xor.b64  	%rd268, %rd267, %rd266;
	popc.b64 	%r228, %rd268;
	add.s32 	%r229, %r227, %r228;
	ld.shared.u64 	%rd269, [%r11+112];
	ld.shared.u64 	%rd270, [%r8+2288];
	xor.b64  	%rd271, %rd270, %rd269;
	popc.b64 	%r230, %rd271;
	add.s32 	%r231, %r229, %r230;
	ld.shared.u64 	%rd272, [%r11+120];
	ld.shared.u64 	%rd273, [%r8+2296];
	xor.b64  	%rd274, %rd273, %rd272;
	popc.b64 	%r232, %rd274;
	add.s32 	%r240, %r231, %r232;
$L__BB0_17:
	add.s32 	%r249, %r249, 16;
	add.s32 	%r248, %r248, 16;
	add.s32 	%r247, %r247, 1;
	setp.ne.s32 	%p13, %r247, 0;
	@%p13 bra 	$L__BB0_15;
$L__BB0_18:
	setp.le.s32 	%p14, %r4, %r6;
	max.s32 	%r233, %r4, %r6;
	setp.ge.s32 	%p15, %r233, %r51;
	setp.ge.s32 	%p16, %r240, %r53;
	or.pred  	%p17, %p15, %p16;
	or.pred  	%p18, %p17, %p14;
	@%p18 bra 	$L__BB0_20;
	cvta.to.global.u64 	%rd275, %rd3;
	atom.global.inc.u32 	%r234, [%rd275], %r52;
	cvta.to.global.u64 	%rd276, %rd2;
	mul.wide.s32 	%rd277, %r234, 8;
	add.s64 	%rd278, %rd276, %rd277;
	st.global.v2.u32 	[%rd278], {%r4, %r6};
$L__BB0_20:
	ret;

}


// ===== COMPILED SASS (sm_100) =====

	.target	sm_100

	.elftype	@"ET_EXEC"


//--------------------- .note.nv.tkinfo           --------------------------
	.section	.note.nv.tkinfo,"",@"SHT_NOTE"
	.sectionflags	@"SHF_NOTE_NV_TKINFO"
	.tkinfo
        /*0018*/ 	.word	0x00000002
        /*0030*/ 	.string	""
        /*0030*/ 	.string	"ptxas"
        /*0030*/ 	.string	"Cuda compilation tools, release 13.0, V13.0.88"
        /*0030*/ 	.string	"Build cuda_13.0.r13.0/compiler.36424714_0"
        /*0030*/ 	.string	"-arch sm_100 -m 64 "



//--------------------- .note.nv.cuinfo           --------------------------
	.section	.note.nv.cuinfo,"",@"SHT_NOTE"
	.sectionflags	@"SHF_NOTE_NV_CUINFO"
        /*0018*/ 	.short	0x0002
        /*001a*/ 	.short	0x0064
        /*001c*/ 	.short	0x0082
	.zero		2


//--------------------- .nv.info                  --------------------------
	.section	.nv.info,"",@"SHT_CUDA_INFO"
	.align	4


	//----- nvinfo : EIATTR_REGCOUNT
	.align		4
        /*0000*/ 	.byte	0x04, 0x2f
        /*0002*/ 	.short	(.L_1 - .L_0)
	.align		4
.L_0:
        /*0004*/ 	.word	index@(_Z8ghammingPmiiP4int2Piii)
        /*0008*/ 	.word	0x00000020


	//----- nvinfo : EIATTR_FRAME_SIZE
	.align		4
.L_1:
        /*000c*/ 	.byte	0x04, 0x11
        /*000e*/ 	.short	(.L_3 - .L_2)
	.align		4
.L_2:
        /*0010*/ 	.word	index@(_Z8ghammingPmiiP4int2Piii)
        /*0014*/ 	.word	0x00000000


	//----- nvinfo : EIATTR_MIN_STACK_SIZE
	.align		4
.L_3:
        /*0018*/ 	.byte	0x04, 0x12
        /*001a*/ 	.short	(.L_5 - .L_4)
	.align		4
.L_4:
        /*001c*/ 	.word	index@(_Z8ghammingPmiiP4int2Piii)
        /*0020*/ 	.word	0x00000000
.L_5:


//--------------------- .nv.compat                --------------------------
	.section	.nv.compat,"",@"SHT_CUDA_COMPAT_INFO"
	.align	4
        /*0000*/ 	.byte	0x02, 0x09, 0x00, 0x00, 0x02, 0x02, 0x01, 0x00, 0x02, 0x05, 0x05, 0x00, 0x03, 0x07, 0x01, 0x01
        /*0010*/ 	.byte	0x02, 0x03, 0x00, 0x00, 0x02, 0x06, 0x01, 0x00, 0x04, 0x0b, 0x08, 0x00, 0x09, 0x00, 0x00, 0x00
        /*0020*/ 	.byte	0x00, 0x00, 0x00, 0x00


//--------------------- .nv.info._Z8ghammingPmiiP4int2Piii --------------------------
	.section	.nv.info._Z8ghammingPmiiP4int2Piii,"",@"SHT_CUDA_INFO"
	.sectionflags	@""
	.align	4


	//----- nvinfo : EIATTR_CUDA_API_VERSION
	.align		4
        /*0000*/ 	.byte	0x04, 0x37
        /*0002*/ 	.short	(.L_7 - .L_6)
.L_6:
        /*0004*/ 	.word	0x00000082


	//----- nvinfo : EIATTR_KPARAM_INFO
	.align		4
.L_7:
        /*0008*/ 	.byte	0x04, 0x17
        /*000a*/ 	.short	(.L_9 - .L_8)
.L_8:
        /*000c*/ 	.word	0x00000000
        /*0010*/ 	.short	0x0006
        /*0012*/ 	.short	0x0024
        /*0014*/ 	.byte	0x00, 0xf0, 0x11, 0x00


	//----- nvinfo : EIATTR_KPARAM_INFO
	.align		4
.L_9:
        /*0018*/ 	.byte	0x04, 0x17
        /*001a*/ 	.short	(.L_11 - .L_10)
.L_10:
        /*001c*/ 	.word	0x00000000
        /*0020*/ 	.short	0x0005
        /*0022*/ 	.short	0x0020
        /*0024*/ 	.byte	0x00, 0xf0, 0x11, 0x00


	//----- nvinfo : EIATTR_KPARAM_INFO
	.align		4
.L_11:
        /*0028*/ 	.byte	0x04, 0x17
        /*002a*/ 	.short	(.L_13 - .L_12)
.L_12:
        /*002c*/ 	.word	0x00000000
        /*0030*/ 	.short	0x0004
        /*0032*/ 	.short	0x0018
        /*0034*/ 	.byte	0x00, 0xf5, 0x21, 0x00


	//----- nvinfo : EIATTR_KPARAM_INFO
	.align		4
.L_13:
        /*0038*/ 	.byte	0x04, 0x17
        /*003a*/ 	.short	(.L_15 - .L_14)
.L_14:
        /*003c*/ 	.word	0x00000000
        /*0040*/ 	.short	0x0003
        /*0042*/ 	.short	0x0010
        /*0044*/ 	.byte	0x00, 0xf5, 0x21, 0x00


	//----- nvinfo : EIATTR_KPARAM_INFO
	.align		4
.L_15:
        /*0048*/ 	.byte	0x04, 0x17
        /*004a*/ 	.short	(.L_17 - .L_16)
.L_16:
        /*004c*/ 	.word	0x00000000
        /*0050*/ 	.short	0x0002
        /*0052*/ 	.short	0x000c
        /*0054*/ 	.byte	0x00, 0xf0, 0x11, 0x00


	//----- nvinfo : EIATTR_KPARAM_INFO
	.align		4
.L_17:
        /*0058*/ 	.byte	0x04, 0x17
        /*005a*/ 	.short	(.L_19 - .L_18)
.L_18:
        /*005c*/ 	.word	0x00000000
        /*0060*/ 	.short	0x0001
        /*0062*/ 	.short	0x0008
        /*0064*/ 	.byte	0x00, 0xf0, 0x11, 0x00


	//----- nvinfo : EIATTR_KPARAM_INFO
	.align		4
.L_19:
        /*0068*/ 	.byte	0x04, 0x17
        /*006a*/ 	.short	(.L_21 - .L_20)
.L_20:
        /*006c*/ 	.word	0x00000000
        /*0070*/ 	.short	0x0000
        /*0072*/ 	.short	0x0000
        /*0074*/ 	.byte	0x00, 0xf5, 0x21, 0x00


	//----- nvinfo : EIATTR_SPARSE_MMA_MASK
	.align		4
.L_21:
        /*0078*/ 	.byte	0x03, 0x50
        /*007a*/ 	.short	0x0000


	//----- nvinfo : EIATTR_MAXREG_COUNT
	.align		4
        /*007c*/ 	.byte	0x03, 0x1b
        /*007e*/ 	.short	0x00ff


	//----- nvinfo : EIATTR_NUM_BARRIERS
	.align		4
        /*0080*/ 	.byte	0x02, 0x4c
        /*0082*/ 	.byte	0x01
	.zero		1


	//----- nvinfo : EIATTR_MERCURY_ISA_VERSION
	.align		4
        /*0084*/ 	.byte	0x03, 0x5f
        /*0086*/ 	.short	0x0101


	//----- nvinfo : EIATTR_VRC_CTA_INIT_COUNT
	.align		4
        /*0088*/ 	.byte	0x02, 0x4a
	.zero		1
	.zero		1


	//----- nvinfo : EIATTR_EXIT_INSTR_OFFSETS
	.align		4
        /*008c*/ 	.byte	0x04, 0x1c
        /*008e*/ 	.short	(.L_23 - .L_22)


	//   ....[0]....
.L_22:
        /*0090*/ 	.word	0x00002b10


	//   ....[1]....
        /*0094*/ 	.word	0x00002b80


	//----- nvinfo : EIATTR_CRS_STACK_SIZE
	.align		4
.L_23:
        /*0098*/ 	.byte	0x04, 0x1e
        /*009a*/ 	.short	(.L_25 - .L_24)
.L_24:
        /*009c*/ 	.word	0x00000000


	//----- nvinfo : EIATTR_CBANK_PARAM_SIZE
	.align		4
.L_25:
        /*00a0*/ 	.byte	0x03, 0x19
        /*00a2*/ 	.short	0x0028


	//----- nvinfo : EIATTR_PARAM_CBANK
	.align		4
        /*00a4*/ 	.byte	0x04, 0x0a
        /*00a6*/ 	.short	(.L_27 - .L_26)
	.align		4
.L_26:
        /*00a8*/ 	.word	index@(.nv.constant0._Z8ghammingPmiiP4int2Piii)
        /*00ac*/ 	.short	0x0380
        /*00ae*/ 	.short	0x0028


	//----- nvinfo : EIATTR_SW_WAR
	.align		4
.L_27:
        /*00b0*/ 	.byte	0x04, 0x36
        /*00b2*/ 	.short	(.L_29 - .L_28)
.L_28:
        /*00b4*/ 	.word	0x00000008
.L_29:


//--------------------- .nv.callgraph             --------------------------
	.section	.nv.callgraph,"",@"SHT_CUDA_CALLGRAPH"
	.align	4
	.sectionentsize	8
	.align		4
        /*0000*/ 	.word	0x00000000
	.align		4
        /*0004*/ 	.word	0xffffffff
	.align		4
        /*0008*/ 	.word	0x00000000
	.align		4
        /*000c*/ 	.word	0xfffffffe
	.align		4
        /*0010*/ 	.word	0x00000000
	.align		4
        /*0014*/ 	.word	0xfffffffd
	.align		4
        /*0018*/ 	.word	0x00000000
	.align		4
        /*001c*/ 	.word	0xfffffffc


//--------------------- .text._Z8ghammingPmiiP4int2Piii --------------------------
	.section	.text._Z8ghammingPmiiP4int2Piii,"ax",@progbits
	.align	128
        .global         _Z8ghammingPmiiP4int2Piii
        .type           _Z8ghammingPmiiP4int2Piii,@function
        .size           _Z8ghammingPmiiP4int2Piii,(.L_x_15 - _Z8ghammingPmiiP4int2Piii)
        .other          _Z8ghammingPmiiP4int2Piii,@"STO_CUDA_ENTRY STV_DEFAULT"
_Z8ghammingPmiiP4int2Piii:
.text._Z8ghammingPmiiP4int2Piii:
[----:B------:R-:W-:Y:S01]  /*0000*/  LDC R1, c[0x0][0x37c] ;  /* 0x0000df00ff017b82 */ /* 0x000fe20000000800 */
[----:B------:R-:W0:Y:S01]  /*0010*/  LDCU UR4, c[0x0][0x38c] ;  /* 0x00007180ff0477ac */ /* 0x000e220008000800 */
[----:B------:R-:W1:Y:S06]  /*0020*/  S2R R2, SR_TID.Y ;  /* 0x0000000000027919 */ /* 0x000e6c0000002200 */
[----:B------:R-:W2:Y:S01]  /*0030*/  S2UR UR5, SR_CTAID.X ;  /* 0x00000000000579c3 */ /* 0x000ea20000002500 */
[----:B------:R-:W-:Y:S01]  /*0040*/  IMAD.MOV.U32 R25, RZ, RZ, RZ ;  /* 0x000000ffff197224 */ /* 0x000fe200078e00ff */
[----:B------:R-:W2:Y:S01]  /*0050*/  LDCU UR6, c[0x0][0x360] ;  /* 0x00006c00ff0677ac */ /* 0x000ea20008000800 */
[----:B------:R-:W3:Y:S01]  /*0060*/  S2R R5, SR_TID.X ;  /* 0x0000000000057919 */ /* 0x000ee20000002100 */
[----:B------:R-:W4:Y:S04]  /*0070*/  LDCU.64 UR8, c[0x0][0x358] ;  /* 0x00006b00ff0877ac */ /* 0x000f280008000a00 */
[----:B------:R-:W1:Y:S08]  /*0080*/  S2UR UR7, SR_CTAID.Y ;  /* 0x00000000000779c3 */ /* 0x000e700000002600 */
[----:B------:R-:W1:Y:S01]  /*0090*/  LDC R13, c[0x0][0x364] ;  /* 0x0000d900ff0d7b82 */ /* 0x000e620000000800 */
[----:B0-----:R-:W-:-:S04]  /*00a0*/  USHF.R.S32.HI UR4, URZ, 0x6, UR4 ;  /* 0x00000006ff047899 */ /* 0x001fc80008011404 */
[----:B------:R-:W-:Y:S02]  /*00b0*/  UISETP.GE.AND UP0, UPT, UR4, 0x1, UPT ;  /* 0x000000010400788c */ /* 0x000fe4000bf06270 */
[----:B--2---:R-:W-:-:S06]  /*00c0*/  UIMAD UR5, UR5, UR6, URZ ;  /* 0x00000006050572a4 */ /* 0x004fcc000f8e02ff */
[----:B---3--:R-:W-:Y:S02]  /*00d0*/  VIADD R12, R5, UR5 ;  /* 0x00000005050c7c36 */ /* 0x008fe40008000000 */
[----:B-1----:R-:W-:Y:S01]  /*00e0*/  IMAD R13, R13, UR7, R2 ;  /* 0x000000070d0d7c24 */ /* 0x002fe2000f8e0202 */
[----:B----4-:R-:W-:Y:S06]  /*00f0*/  BRA.U !UP0, `(.L_x_0) ;  /* 0x00000029086c7547 */ /* 0x010fec000b800000 */
[----:B------:R-:W0:Y:S01]  /*0100*/  S2R R3, SR_CgaCtaId ;  /* 0x0000000000037919 */ /* 0x000e220000008800 */
[----:B------:R-:W1:Y:S01]  /*0110*/  LDCU UR7, c[0x0][0x388] ;  /* 0x00007100ff0777ac */ /* 0x000e620008000800 */
[----:B------:R-:W-:Y:S01]  /*0120*/  MOV R0, 0x400 ;  /* 0x0000040000007802 */ /* 0x000fe20000000f00 */
[----:B------:R-:W-:Y:S01]  /*0130*/  IMAD.MOV.U32 R25, RZ, RZ, RZ ;  /* 0x000000ffff197224 */ /* 0x000fe200078e00ff */
[CC--:B------:R-:W-:Y:S01]  /*0140*/  ISETP.GT.AND P0, PT, R12.reuse, R13.reuse, PT ;  /* 0x0000000d0c00720c */ /* 0x0c0fe20003f04270 */
[----:B------:R-:W-:Y:S01]  /*0150*/  UISETP.GE.U32.AND UP0, UPT, UR4, 0x31, UPT ;  /* 0x000000310400788c */ /* 0x000fe2000bf06070 */
[----:B------:R-:W-:Y:S01]  /*0160*/  VIMNMX R6, PT, PT, R12, R13, !PT ;  /* 0x0000000d0c067248 */ /* 0x000fe20007fe0100 */
[----:B------:R-:W-:-:S04]  /*0170*/  UIADD3 UR6, UPT, UPT, UR4, -0x1, URZ ;  /* 0xffffffff04067890 */ /* 0x000fc8000fffe0ff */
[----:B------:R-:W-:Y:S01]  /*0180*/  ULEA.HI UR6, UR6, 0x1, URZ, 0x1c ;  /* 0x0000000106067891 */ /* 0x000fe2000f8fe0ff */
[----:B-1----:R-:W-:Y:S01]  /*0190*/  ISETP.LT.AND P0, PT, R6, UR7, P0 ;  /* 0x0000000706007c0c */ /* 0x002fe20008701270 */
[----:B------:R-:W-:Y:S01]  /*01a0*/  IMAD R6, R13, UR4, RZ ;  /* 0x000000040d067c24 */ /* 0x000fe2000f8e02ff */
[----:B0-----:R-:W-:Y:S01]  /*01b0*/  LEA R4, R3, R0, 0x18 ;  /* 0x0000000003047211 */ /* 0x001fe200078ec0ff */
[----:B------:R-:W-:Y:S01]  /*01c0*/  VIADD R0, R2, UR5 ;  /* 0x0000000502007c36 */ /* 0x000fe20008000000 */
[----:B------:R-:W-:-:S03]  /*01d0*/  ULOP3.LUT UR5, UR6, 0x3, URZ, 0xc0, !UPT ;  /* 0x0000000306057892 */ /* 0x000fc6000f8ec0ff */
[--C-:B------:R-:W-:Y:S02]  /*01e0*/  IMAD R2, R2, 0x88, R4.reuse ;  /* 0x0000008802027824 */ /* 0x100fe400078e0204 */
[C---:B------:R-:W-:Y:S02]  /*01f0*/  IMAD R3, R5.reuse, 0x88, R4 ;  /* 0x0000008805037824 */ /* 0x040fe400078e0204 */
[----:B------:R-:W-:Y:S02]  /*0200*/  IMAD R4, R5, 0x8, R2 ;  /* 0x0000000805047824 */ /* 0x000fe400078e0202 */
[----:B------:R-:W-:Y:S01]  /*0210*/  IMAD R0, R0, UR4, RZ ;  /* 0x0000000400007c24 */ /* 0x000fe2000f8e02ff */
[----:B------:R-:W-:Y:S01]  /*0220*/  UMOV UR4, URZ ;  /* 0x000000ff00047c82 */ /* 0x000fe20008000000 */
[----:B------:R-:W-:Y:S05]  /*0230*/  BRA.U !UP0, `(.L_x_1) ;  /* 0x0000002108007547 */ /* 0x000fea000b800000 */
[----:B------:R-:W0:Y:S01]  /*0240*/  LDC.64 R8, c[0x0][0x380] ;  /* 0x0000e000ff087b82 */ /* 0x000e220000000a00 */
[----:B------:R-:W-:Y:S01]  /*0250*/  ULOP3.LUT UR6, UR6, 0x1ffffffc, URZ, 0xc0, !UPT ;  /* 0x1ffffffc06067892 */ /* 0x000fe2000f8ec0ff */
[--C-:B------:R-:W-:Y:S01]  /*0260*/  IMAD.IADD R21, R6, 0x1, R5.reuse ;  /* 0x0000000106157824 */ /* 0x100fe200078e0205 */
[----:B------:R-:W-:Y:S01]  /*0270*/  UMOV UR4, 0x20 ;  /* 0x0000002000047882 */ /* 0x000fe20000000000 */
[----:B------:R-:W-:Y:S01]  /*0280*/  IMAD.IADD R7, R0, 0x1, R5 ;  /* 0x0000000100077824 */ /* 0x000fe200078e0205 */
[----:B------:R-:W-:Y:S01]  /*0290*/  UIADD3 UR6, UPT, UPT, -UR6, URZ, URZ ;  /* 0x000000ff06067290 */ /* 0x000fe2000fffe1ff */
[----:B------:R-:W-:-:S11]  /*02a0*/  IMAD.MOV.U32 R25, RZ, RZ, RZ ;  /* 0x000000ffff197224 */ /* 0x000fd600078e00ff */
.L_x_10:
[----:B------:R-:W-:Y:S01]  /*02b0*/  BAR.SYNC.DEFER_BLOCKING 0x0 ;  /* 0x0000000000007b1d */ /* 0x000fe20000010000 */
[----:B0-----:R-:W-:-:S04]  /*02c0*/  IMAD.WIDE.U32 R10, R7, 0x8, R8 ;  /* 0x00000008070a7825 */ /* 0x001fc800078e0008 */
[----:B------:R-:W-:Y:S02]  /*02d0*/  IMAD.WIDE.U32 R14, R21, 0x8, R8 ;  /* 0x00000008150e7825 */ /* 0x000fe400078e0008 */
[----:B------:R-:W2:Y:S04]  /*02e0*/  LDG.E.64 R10, desc[UR8][R10.64] ;  /* 0x000000080a0a7981 */ /* 0x000ea8000c1e1b00 */
[----:B------:R-:W3:Y:S01]  /*02f0*/  LDG.E.64 R14, desc[UR8][R14.64] ;  /* 0x000000080e0e7981 */ /* 0x000ee2000c1e1b00 */
[----:B------:R-:W-:Y:S01]  /*0300*/  UIADD3 UR6, UPT, UPT, UR6, 0x4, URZ ;  /* 0x0000000406067890 */ /* 0x000fe2000fffe0ff */
[----:B------:R-:W-:Y:S03]  /*0310*/  BSSY.RECONVERGENT B0, `(.L_x_2) ;  /* 0x0000076000007945 */ /* 0x000fe60003800200 */
[----:B------:R-:W-:Y:S01]  /*0320*/  UISETP.NE.AND UP0, UPT, UR6, URZ, UPT ;  /* 0x000000ff0600728c */ /* 0x000fe2000bf05270 */
[----:B--2---:R0:W-:Y:S04]  /*0330*/  STS.64 [R4], R10 ;  /* 0x0000000a04007388 */ /* 0x0041e80000000a00 */
[----:B---3--:R0:W-:Y:S01]  /*0340*/  STS.64 [R4+0x880], R14 ;  /* 0x0008800e04007388 */ /* 0x0081e20000000a00 */
[----:B------:R-:W-:Y:S06]  /*0350*/  BAR.SYNC.DEFER_BLOCKING 0x0 ;  /* 0x0000000000007b1d */ /* 0x000fec0000010000 */
[----:B------:R-:W-:Y:S05]  /*0360*/  @!P0 BRA `(.L_x_3) ;  /* 0x0000000400c08947 */ /* 0x000fea0003800000 */
[----:B------:R-:W-:Y:S04]  /*0370*/  LDS.64 R18, [R3] ;  /* 0x0000000003127984 */ /* 0x000fe80000000a00 */
[----:B------:R-:W1:Y:S04]  /*0380*/  LDS.64 R16, [R2+0x880] ;  /* 0x0008800002107984 */ /* 0x000e680000000a00 */
[----:B0-----:R-:W-:Y:S04]  /*0390*/  LDS.64 R14, [R3+0x8] ;  /* 0x00000800030e7984 */ /* 0x001fe80000000a00 */
[----:B------:R-:W0:Y:S01]  /*03a0*/  LDS.64 R10, [R2+0x888] ;  /* 0x00088800020a7984 */ /* 0x000e220000000a00 */
[----:B-1----:R-:W-:-:S02]  /*03b0*/  LOP3.LUT R23, R16, R18, RZ, 0x3c, !PT ;  /* 0x0000001210177212 */ /* 0x002fc400078e3cff */
[----:B------:R-:W-:Y:S02]  /*03c0*/  LOP3.LUT R24, R17, R19, RZ, 0x3c, !PT ;  /* 0x0000001311187212 */ /* 0x000fe400078e3cff */
[----:B------:R-:W-:Y:S01]  /*03d0*/  LDS.64 R18, [R3+0x10] ;  /* 0x0000100003127984 */ /* 0x000fe20000000a00 */
[----:B------:R-:W-:Y:S01]  /*03e0*/  POPC R26, R23 ;  /* 0x00000017001a7309 */ /* 0x000fe20000000000 */
[----:B0-----:R-:W-:Y:S02]  /*03f0*/  LOP3.LUT R22, R10, R14, RZ, 0x3c, !PT ;  /* 0x0000000e0a167212 */ /* 0x001fe400078e3cff */
[----:B------:R-:W-:Y:S01]  /*0400*/  LDS.64 R16, [R2+0x898] ;  /* 0x0008980002107984 */ /* 0x000fe20000000a00 */
[----:B------:R-:W-:-:S03]  /*0410*/  LOP3.LUT R20, R11, R15, RZ, 0x3c, !PT ;  /* 0x0000000f0b147212 */ /* 0x000fc600078e3cff */
[----:B------:R-:W0:Y:S01]  /*0420*/  LDS.64 R10, [R2+0x890] ;  /* 0x00089000020a7984 */ /* 0x000e220000000a00 */
[----:B------:R-:W1:Y:S03]  /*0430*/  POPC R27, R24 ;  /* 0x00000018001b7309 */ /* 0x000e660000000000 */
[----:B------:R-:W2:Y:S05]  /*0440*/  LDS.64 R14, [R3+0x18] ;  /* 0x00001800030e7984 */ /* 0x000eaa0000000a00 */
[----:B------:R-:W-:Y:S01]  /*0450*/  POPC R28, R22 ;  /* 0x00000016001c7309 */ /* 0x000fe20000000000 */
[----:B-1----:R-:W-:-:S07]  /*0460*/  IADD3 R27, PT, PT, R25, R26, R27 ;  /* 0x0000001a191b7210 */ /* 0x002fce0007ffe01b */
[----:B------:R-:W1:Y:S02]  /*0470*/  POPC R20, R20 ;  /* 0x0000001400147309 */ /* 0x000e640000000000 */
[----:B-1----:R-:W-:Y:S02]  /*0480*/  IADD3 R28, PT, PT, R27, R28, R20 ;  /* 0x0000001c1b1c7210 */ /* 0x002fe40007ffe014 */
[----:B0-----:R-:W-:Y:S02]  /*0490*/  LOP3.LUT R10, R10, R18, RZ, 0x3c, !PT ;  /* 0x000000120a0a7212 */ /* 0x001fe400078e3cff */
[----:B------:R-:W-:Y:S02]  /*04a0*/  LOP3.LUT R18, R11, R19, RZ, 0x3c, !PT ;  /* 0x000000130b127212 */ /* 0x000fe400078e3cff */
[----:B--2---:R-:W-:Y:S01]  /*04b0*/  LOP3.LUT R11, R16, R14, RZ, 0x3c, !PT ;  /* 0x0000000e100b7212 */ /* 0x004fe200078e3cff */
[----:B------:R-:W-:Y:S01]  /*04c0*/  POPC R29, R10 ;  /* 0x0000000a001d7309 */ /* 0x000fe20000000000 */
[----:B------:R-:W-:-:S02]  /*04d0*/  LOP3.LUT R19, R17, R15, RZ, 0x3c, !PT ;  /* 0x0000000f11137212 */ /* 0x000fc400078e3cff */
[----:B------:R-:W-:Y:S04]  /*04e0*/  LDS.64 R16, [R3+0x20] ;  /* 0x0000200003107984 */ /* 0x000fe80000000a00 */
[----:B------:R-:W0:Y:S01]  /*04f0*/  LDS.64 R14, [R2+0x8a0] ;  /* 0x0008a000020e7984 */ /* 0x000e220000000a00 */
[----:B------:R-:W1:Y:S08]  /*0500*/  POPC R18, R18 ;  /* 0x0000001200127309 */ /* 0x000e700000000000 */
[----:B------:R-:W-:Y:S01]  /*0510*/  POPC R19, R19 ;  /* 0x0000001300137309 */ /* 0x000fe20000000000 */
[----:B-1----:R-:W-:-:S07]  /*0520*/  IADD3 R28, PT, PT, R28, R29, R18 ;  /* 0x0000001d1c1c7210 */ /* 0x002fce0007ffe012 */
[----:B------:R-:W1:Y:S02]  /*0530*/  POPC R29, R11 ;  /* 0x0000000b001d7309 */ /* 0x000e640000000000 */
[----:B-1----:R-:W-:Y:S02]  /*0540*/  IADD3 R29, PT, PT, R28, R29, R19 ;  /* 0x0000001d1c1d7210 */ /* 0x002fe40007ffe013 */
[----:B0-----:R-:W-:Y:S02]  /*0550*/  LOP3.LUT R25, R14, R16, RZ, 0x3c, !PT ;  /* 0x000000100e197212 */ /* 0x001fe400078e3cff */
[----:B------:R-:W-:Y:S02]  /*0560*/  LOP3.LUT R26, R15, R17, RZ, 0x3c, !PT ;  /* 0x000000110f1a7212 */ /* 0x000fe400078e3cff */
[----:B------:R-:W-:Y:S01]  /*0570*/  LDS.64 R16, [R3+0x28] ;  /* 0x0000280003107984 */ /* 0x000fe20000000a00 */
[----:B------:R-:W-:Y:S03]  /*0580*/  POPC R10, R25 ;  /* 0x00000019000a7309 */ /* 0x000fe60000000000 */
[----:B------:R-:W0:Y:S05]  /*0590*/  LDS.64 R14, [R2+0x8a8] ;  /* 0x0008a800020e7984 */ /* 0x000e2a0000000a00 */
[----:B------:R-:W1:Y:S02]  /*05a0*/  POPC R26, R26 ;  /* 0x0000001a001a7309 */ /* 0x000e640000000000 */
[----:B-1----:R-:W-:-:S02]  /*05b0*/  IADD3 R29, PT, PT, R29, R10, R26 ;  /* 0x0000000a1d1d7210 */ /* 0x002fc40007ffe01a */
[----:B------:R-:W-:Y:S01]  /*05c0*/  LDS.64 R10, [R2+0x8c8] ;  /* 0x0008c800020a7984 */ /* 0x000fe20000000a00 */
[----:B0-----:R-:W-:Y:S02]  /*05d0*/  LOP3.LUT R27, R14, R16, RZ, 0x3c, !PT ;  /* 0x000000100e1b7212 */ /* 0x001fe400078e3cff */
[----:B------:R-:W-:Y:S02]  /*05e0*/  LOP3.LUT R23, R15, R17, RZ, 0x3c, !PT ;  /* 0x000000110f177212 */ /* 0x000fe400078e3cff */
[----:B------:R-:W-:Y:S01]  /*05f0*/  LDS.64 R16, [R3+0x30] ;  /* 0x0000300003107984 */ /* 0x000fe20000000a00 */
[----:B------:R-:W-:Y:S03]  /*0600*/  POPC R18, R27 ;  /* 0x0000001b00127309 */ /* 0x000fe60000000000 */
[----:B------:R-:W0:Y:S05]  /*0610*/  LDS.64 R14, [R2+0x8b0] ;  /* 0x0008b000020e7984 */ /* 0x000e2a0000000a00 */
[----:B------:R-:W1:Y:S02]  /*0620*/  POPC R23, R23 ;  /* 0x0000001700177309 */ /* 0x000e640000000000 */
[----:B-1----:R-:W-:-:S02]  /*0630*/  IADD3 R29, PT, PT, R29, R18, R23 ;  /* 0x000000121d1d7210 */ /* 0x002fc40007ffe017 */
[----:B0-----:R-:W-:Y:S02]  /*0640*/  LOP3.LUT R24, R14, R16, RZ, 0x3c, !PT ;  /* 0x000000100e187212 */ /* 0x001fe400078e3cff */
[----:B------:R-:W-:Y:S02]  /*0650*/  LOP3.LUT R22, R15, R17, RZ, 0x3c, !PT ;  /* 0x000000110f167212 */ /* 0x000fe400078e3cff */
[----:B------:R-:W-:Y:S02]  /*0660*/  LDS.64 R16, [R3+0x38] ;  /* 0x0000380003107984 */ /* 0x000fe40000000a00 */
[----:B------:R-:W-:Y:S02]  /*0670*/  POPC R24, R24 ;  /* 0x0000001800187309 */ /* 0x000fe40000000000 */
[----:B------:R-:W0:Y:S06]  /*0680*/  LDS.64 R14, [R2+0x8b8] ;  /* 0x0008b800020e7984 */ /* 0x000e2c0000000a00 */
        /* <DEDUP_REMOVED lines=11> */
[----:B------:R-:W0:Y:S02]  /*0740*/  LDS.64 R14, [R3+0x48] ;  /* 0x00004800030e7984 */ /* 0x000e240000000a00 */
[----:B------:R-:W-:Y:S08]  /*0750*/  POPC R16, R16 ;  /* 0x0000001000107309 */ /* 0x000ff00000000000 */
[----:B------:R-:W1:Y:S02]  /*0760*/  POPC R17, R17 ;  /* 0x0000001100117309 */ /* 0x000e640000000000 */
[----:B-1----:R-:W-:-:S02]  /*0770*/  IADD3 R29, PT, PT, R29, R16, R17 ;  /* 0x000000101d1d7210 */ /* 0x002fc40007ffe011 */
        /* <DEDUP_REMOVED lines=40> */
[----:B------:R-:W1:Y:S01]  /*0a00*/  POPC R18, R18 ;  /* 0x0000001200127309 */ /* 0x000e620000000000 */
[----:B0-----:R-:W-:-:S02]  /*0a10*/  LOP3.LUT R11, R11, R15, RZ, 0x3c, !PT ;  /* 0x0000000f0b0b7212 */ /* 0x001fc400078e3cff */
[----:B------:R-:W-:Y:S02]  /*0a20*/  LOP3.LUT R14, R10, R14, RZ, 0x3c, !PT ;  /* 0x0000000e0a0e7212 */ /* 0x000fe400078e3cff */
[----:B-1----:R-:W-:-:S03]  /*0a30*/  IADD3 R10, PT, PT, R19, R17, R18 ;  /* 0x00000011130a7210 */ /* 0x002fc60007ffe012 */
[----:B------:R-:W-:Y:S08]  /*0a40*/  POPC R25, R14 ;  /* 0x0000000e00197309 */ /* 0x000ff00000000000 */
[----:B------:R-:W0:Y:S02]  /*0a50*/  POPC R11, R11 ;  /* 0x0000000b000b7309 */ /* 0x000e240000000000 */
[----:B0-----:R-:W-:-:S07]  /*0a60*/  IADD3 R25, PT, PT, R10, R25, R11 ;  /* 0x000000190a197210 */ /* 0x001fce0007ffe00b */
.L_x_3:
[----:B------:R-:W-:Y:S05]  /*0a70*/  BSYNC.RECONVERGENT B0 ;  /* 0x0000000000007941 */ /* 0x000fea0003800200 */
.L_x_2:
[----:B------:R-:W-:Y:S01]  /*0a80*/  BAR.SYNC.DEFER_BLOCKING 0x0 ;  /* 0x0000000000007b1d */ /* 0x000fe20000010000 */
[----:B0-----:R-:W-:Y:S02]  /*0a90*/  VIADD R11, R7, 0x10 ;  /* 0x00000010070b7836 */ /* 0x001fe40000000000 */
[----:B------:R-:W-:Y:S02]  /*0aa0*/  VIADD R15, R21, 0x10 ;  /* 0x00000010150f7836 */ /* 0x000fe40000000000 */
[----:B------:R-:W-:-:S04]  /*0ab0*/  IMAD.WIDE.U32 R10, R11, 0x8, R8 ;  /* 0x000000080b0a7825 */ /* 0x000fc800078e0008 */
[----:B------:R-:W-:Y:S02]  /*0ac0*/  IMAD.WIDE.U32 R14, R15, 0x8, R8 ;  /* 0x000000080f0e7825 */ /* 0x000fe400078e0008 */
[----:B------:R-:W2:Y:S04]  /*0ad0*/  LDG.E.64 R10, desc[UR8][R10.64] ;  /* 0x000000080a0a7981 */ /* 0x000ea8000c1e1b00 */
[----:B------:R-:W3:Y:S01]  /*0ae0*/  LDG.E.64 R14, desc[UR8][R14.64] ;  /* 0x000000080e0e7981 */ /* 0x000ee2000c1e1b00 */
[----:B------:R-:W-:Y:S03]  /*0af0*/  BSSY.RECONVERGENT B0, `(.L_x_4) ;  /* 0x0000075000007945 */ /* 0x000fe60003800200 */
        /* <DEDUP_REMOVED lines=116> */
.L_x_5:
[----:B------:R-:W-:Y:S05]  /*1240*/  BSYNC.RECONVERGENT B0 ;  /* 0x0000000000007941 */ /* 0x000fea0003800200 */
.L_x_4:
        /* <DEDUP_REMOVED lines=124> */
.L_x_7:
[----:B------:R-:W-:Y:S05]  /*1a10*/  BSYNC.RECONVERGENT B0 ;  /* 0x0000000000007941 */ /* 0x000fea0003800200 */
.L_x_6:
        /* <DEDUP_REMOVED lines=12> */
[----:B0-----:R-:W-:Y:S04]  /*1ae0*/  LDS.64 R14, [R3+0x8] ;  /* 0x00000800030e7984 */ /* 0x001fe80000000a00 */
[----:B------:R-:W0:Y:S04]  /*1af0*/  LDS.64 R10, [R2+0x888] ;  /* 0x00088800020a7984 */ /* 0x000e280000000a00 */
[----:B------:R-:W-:Y:S04]  /*1b00*/  LDS.64 R18, [R3] ;  /* 0x0000000003127984 */ /* 0x000fe80000000a00 */
[----:B------:R-:W1:Y:S01]  /*1b10*/  LDS.64 R16, [R2+0x880] ;  /* 0x0008800002107984 */ /* 0x000e620000000a00 */
[----:B0-----:R-:W-:-:S02]  /*1b20*/  LOP3.LUT R22, R10, R14, RZ, 0x3c, !PT ;  /* 0x0000000e0a167212 */ /* 0x001fc400078e3cff */
[----:B------:R-:W-:Y:S02]  /*1b30*/  LOP3.LUT R20, R11, R15, RZ, 0x3c, !PT ;  /* 0x0000000f0b147212 */ /* 0x000fe400078e3cff */
[----:B------:R-:W-:Y:S01]  /*1b40*/  LDS.64 R10, [R3+0x10] ;  /* 0x00001000030a7984 */ /* 0x000fe20000000a00 */
[----:B-1----:R-:W-:-:S03]  /*1b50*/  LOP3.LUT R23, R16, R18, RZ, 0x3c, !PT ;  /* 0x0000001210177212 */ /* 0x002fc600078e3cff */
[----:B------:R-:W0:Y:S01]  /*1b60*/  LDS.64 R14, [R2+0x890] ;  /* 0x00089000020e7984 */ /* 0x000e220000000a00 */
[----:B------:R-:W-:Y:S01]  /*1b70*/  LOP3.LUT R24, R17, R19, RZ, 0x3c, !PT ;  /* 0x0000001311187212 */ /* 0x000fe200078e3cff */
[----:B------:R-:W-:Y:S02]  /*1b80*/  POPC R20, R20 ;  /* 0x0000001400147309 */ /* 0x000fe40000000000 */
[----:B------:R-:W-:Y:S04]  /*1b90*/  LDS.64 R16, [R3+0x18] ;  /* 0x0000180003107984 */ /* 0x000fe80000000a00 */
[----:B------:R-:W1:Y:S02]  /*1ba0*/  LDS.64 R18, [R2+0x898] ;  /* 0x0008980002127984 */ /* 0x000e640000000a00 */
[----:B------:R-:W-:Y:S08]  /*1bb0*/  POPC R28, R23 ;  /* 0x00000017001c7309 */ /* 0x000ff00000000000 */
[----:B------:R-:W2:Y:S02]  /*1bc0*/  POPC R27, R24 ;  /* 0x00000018001b7309 */ /* 0x000ea40000000000 */
[----:B--2---:R-:W-:-:S06]  /*1bd0*/  IADD3 R27, PT, PT, R25, R28, R27 ;  /* 0x0000001c191b7210 */ /* 0x004fcc0007ffe01b */
[----:B------:R-:W2:Y:S01]  /*1be0*/  POPC R28, R22 ;  /* 0x00000016001c7309 */ /* 0x000ea20000000000 */
[----:B0-----:R-:W-:Y:S02]  /*1bf0*/  LOP3.LUT R26, R15, R11, RZ, 0x3c, !PT ;  /* 0x0000000b0f1a7212 */ /* 0x001fe400078e3cff */
[----:B------:R-:W-:Y:S02]  /*1c00*/  LOP3.LUT R10, R14, R10, RZ, 0x3c, !PT ;  /* 0x0000000a0e0a7212 */ /* 0x000fe400078e3cff */
[----:B------:R-:W-:Y:S03]  /*1c10*/  LDS.64 R14, [R2+0x8a0] ;  /* 0x0008a000020e7984 */ /* 0x000fe60000000a00 */
[----:B------:R-:W-:Y:S01]  /*1c20*/  POPC R29, R10 ;  /* 0x0000000a001d7309 */ /* 0x000fe20000000000 */
[----:B-1----:R-:W-:Y:S02]  /*1c30*/  LOP3.LUT R11, R18, R16, RZ, 0x3c, !PT ;  /* 0x00000010120b7212 */ /* 0x002fe400078e3cff */
[----:B------:R-:W-:-:S02]  /*1c40*/  LOP3.LUT R18, R19, R17, RZ, 0x3c, !PT ;  /* 0x0000001113127212 */ /* 0x000fc400078e3cff */
[----:B------:R-:W0:Y:S01]  /*1c50*/  LDS.64 R16, [R3+0x20] ;  /* 0x0000200003107984 */ /* 0x000e220000000a00 */
[----:B--2---:R-:W-:Y:S02]  /*1c60*/  IADD3 R28, PT, PT, R27, R28, R20 ;  /* 0x0000001c1b1c7210 */ /* 0x004fe40007ffe014 */
        /* <DEDUP_REMOVED lines=87> */
.L_x_9:
[----:B------:R-:W-:Y:S05]  /*21e0*/  BSYNC.RECONVERGENT B0 ;  /* 0x0000000000007941 */ /* 0x000fea0003800200 */
.L_x_8:
[----:B------:R-:W-:Y:S01]  /*21f0*/  VIADD R21, R21, 0x40 ;  /* 0x0000004015157836 */ /* 0x000fe20000000000 */
[----:B------:R-:W-:Y:S01]  /*2200*/  UIADD3 UR4, UPT, UPT, UR4, 0x40, URZ ;  /* 0x0000004004047890 */ /* 0x000fe2000fffe0ff */
[----:B------:R-:W-:Y:S01]  /*2210*/  VIADD R7, R7, 0x40 ;  /* 0x0000004007077836 */ /* 0x000fe20000000000 */
[----:B------:R-:W-:Y:S10]  /*2220*/  BRA.U UP0, `(.L_x_10) ;  /* 0xffffffe100207547 */ /* 0x000ff4000b83ffff */
[----:B------:R-:W-:-:S12]  /*2230*/  UIADD3 UR4, UPT, UPT, UR4, -0x20, URZ ;  /* 0xffffffe004047890 */ /* 0x000fd8000fffe0ff */
.L_x_1:
[----:B------:R-:W-:-:S09]  /*2240*/  UISETP.NE.AND UP0, UPT, UR5, URZ, UPT ;  /* 0x000000ff0500728c */ /* 0x000fd2000bf05270 */
[----:B------:R-:W-:Y:S05]  /*2250*/  BRA.U !UP0, `(.L_x_0) ;  /* 0x0000000908147547 */ /* 0x000fea000b800000 */
[----:B0-----:R-:W0:Y:S01]  /*2260*/  LDC.64 R14, c[0x0][0x380] ;  /* 0x0000e000ff0e7b82 */ /* 0x001e220000000a00 */
[----:B------:R-:W-:Y:S01]  /*2270*/  VIADD R7, R5, UR4 ;  /* 0x0000000405077c36 */ /* 0x000fe20008000000 */
[----:B------:R-:W-:-:S03]  /*2280*/  UIADD3 UR6, UPT, UPT, -UR5, URZ, URZ ;  /* 0x000000ff05067290 */ /* 0x000fc6000fffe1ff */
[--C-:B------:R-:W-:Y:S02]  /*2290*/  IMAD.IADD R5, R6, 0x1, R7.reuse ;  /* 0x0000000106057824 */ /* 0x100fe400078e0207 */
[----:B------:R-:W-:-:S07]  /*22a0*/  IMAD.IADD R0, R0, 0x1, R7 ;  /* 0x0000000100007824 */ /* 0x000fce00078e0207 */
.L_x_13:
        /* <DEDUP_REMOVED lines=14> */
[----:B------:R-:W-:Y:S04]  /*2390*/  LDS.64 R10, [R3+0x10] ;  /* 0x00001000030a7984 */ /* 0x000fe80000000a00 */
[----:B0-----:R-:W0:Y:S04]  /*23a0*/  LDS.64 R8, [R2+0x890] ;  /* 0x0008900002087984 */ /* 0x001e280000000a00 */
[----:B------:R-:W-:Y:S04]  /*23b0*/  LDS.64 R16, [R3+0x8] ;  /* 0x0000080003107984 */ /* 0x000fe80000000a00 */
[----:B------:R-:W2:Y:S01]  /*23c0*/  LDS.64 R6, [R2+0x888] ;  /* 0x0008880002067984 */ /* 0x000ea20000000a00 */
        /* <DEDUP_REMOVED lines=8> */
[----:B------:R-:W1:Y:S01]  /*2450*/  POPC R27, R24 ;  /* 0x00000018001b7309 */ /* 0x000e620000000000 */
[----:B--2---:R-:W-:Y:S02]  /*2460*/  LOP3.LUT R6, R6, R16, RZ, 0x3c, !PT ;  /* 0x0000001006067212 */ /* 0x004fe400078e3cff */
[----:B------:R-:W-:Y:S02]  /*2470*/  LOP3.LUT R7, R7, R17, RZ, 0x3c, !PT ;  /* 0x0000001107077212 */ /* 0x000fe400078e3cff */
[----:B------:R-:W2:Y:S03]  /*2480*/  LDS.64 R16, [R2+0x8a0] ;  /* 0x0008a00002107984 */ /* 0x000ea60000000a00 */
[----:B------:R-:W-:Y:S01]  /*2490*/  POPC R6, R6 ;  /* 0x0000000600067309 */ /* 0x000fe20000000000 */
[----:B-1----:R-:W-:-:S07]  /*24a0*/  IADD3 R27, PT, PT, R25, R28, R27 ;  /* 0x0000001c191b7210 */ /* 0x002fce0007ffe01b */
[----:B------:R-:W1:Y:S08]  /*24b0*/  POPC R29, R7 ;  /* 0x00000007001d7309 */ /* 0x000e700000000000 */
[----:B------:R-:W-:Y:S01]  /*24c0*/  POPC R8, R8 ;  /* 0x0000000800087309 */ /* 0x000fe20000000000 */
[----:B-1----:R-:W-:-:S07]  /*24d0*/  IADD3 R29, PT, PT, R27, R6, R29 ;  /* 0x000000061b1d7210 */ /* 0x002fce0007ffe01d */
[----:B------:R-:W1:Y:S01]  /*24e0*/  POPC R9, R9 ;  /* 0x0000000900097309 */ /* 0x000e620000000000 */
[----:B------:R-:W-:Y:S01]  /*24f0*/  LDS.64 R6, [R2+0x8c8] ;  /* 0x0008c80002067984 */ /* 0x000fe20000000a00 */
[----:B0-----:R-:W-:Y:S02]  /*2500*/  LOP3.LUT R10, R10, R20, RZ, 0x3c, !PT ;  /* 0x000000140a0a7212 */ /* 0x001fe400078e3cff */
[----:B------:R-:W-:-:S04]  /*2510*/  LOP3.LUT R11, R11, R21, RZ, 0x3c, !PT ;  /* 0x000000150b0b7212 */ /* 0x000fc800078e3cff */
[----:B------:R-:W-:Y:S01]  /*2520*/  POPC R10, R10 ;  /* 0x0000000a000a7309 */ /* 0x000fe20000000000 */
[----:B--2---:R-:W-:Y:S02]  /*2530*/  LOP3.LUT R20, R16, R18, RZ, 0x3c, !PT ;  /* 0x0000001210147212 */ /* 0x004fe400078e3cff */
[----:B------:R-:W-:Y:S02]  /*2540*/  LOP3.LUT R21, R17, R19, RZ, 0x3c, !PT ;  /* 0x0000001311157212 */ /* 0x000fe400078e3cff */
[----:B------:R-:W-:Y:S01]  /*2550*/  LDS.64 R16, [R3+0x28] ;  /* 0x0000280003107984 */ /* 0x000fe20000000a00 */
[----:B-1----:R-:W-:Y:S02]  /*2560*/  IADD3 R29, PT, PT, R29, R8, R9 ;  /* 0x000000081d1d7210 */ /* 0x002fe40007ffe009 */
[----:B------:R-:W0:Y:S01]  /*2570*/  POPC R11, R11 ;  /* 0x0000000b000b7309 */ /* 0x000e220000000000 */
[----:B------:R-:W1:Y:S04]  /*2580*/  LDS.64 R18, [R2+0x8a8] ;  /* 0x0008a80002127984 */ /* 0x000e680000000a00 */
[----:B------:R-:W-:Y:S03]  /*2590*/  LDS.64 R8, [R3+0x50] ;  /* 0x0000500003087984 */ /* 0x000fe60000000a00 */
[----:B------:R-:W-:Y:S01]  /*25a0*/  POPC R20, R20 ;  /* 0x0000001400147309 */ /* 0x000fe20000000000 */
[----:B0-----:R-:W-:-:S07]  /*25b0*/  IADD3 R29, PT, PT, R29, R10, R11 ;  /* 0x0000000a1d1d7210 */ /* 0x001fce0007ffe00b */
[----:B------:R-:W0:Y:S02]  /*25c0*/  POPC R21, R21 ;  /* 0x0000001500157309 */ /* 0x000e240000000000 */
[----:B0-----:R-:W-:Y:S02]  /*25d0*/  IADD3 R29, PT, PT, R29, R20, R21 ;  /* 0x000000141d1d7210 */ /* 0x001fe40007ffe015 */
[----:B-1----:R-:W-:Y:S02]  /*25e0*/  LOP3.LUT R22, R18, R16, RZ, 0x3c, !PT ;  /* 0x0000001012167212 */ /* 0x002fe400078e3cff */
        /* <DEDUP_REMOVED lines=68> */
[----:B------:R-:W-:-:S04]  /*2a30*/  LOP3.LUT R7, R7, R9, RZ, 0x3c, !PT ;  /* 0x0000000907077212 */ /* 0x000fc800078e3cff */
[----:B------:R-:W-:Y:S08]  /*2a40*/  POPC R6, R6 ;  /* 0x0000000600067309 */ /* 0x000ff00000000000 */
[----:B------:R-:W0:Y:S02]  /*2a50*/  POPC R7, R7 ;  /* 0x0000000700077309 */ /* 0x000e240000000000 */
[----:B0-----:R-:W-:-:S07]  /*2a60*/  IADD3 R25, PT, PT, R11, R6, R7 ;  /* 0x000000060b197210 */ /* 0x001fce0007ffe007 */
.L_x_12:
[----:B------:R-:W-:Y:S05]  /*2a70*/  BSYNC.RECONVERGENT B0 ;  /* 0x0000000000007941 */ /* 0x000fea0003800200 */
.L_x_11:
[----:B------:R-:W-:Y:S02]  /*2a80*/  VIADD R5, R5, 0x10 ;  /* 0x0000001005057836 */ /* 0x000fe40000000000 */
[----:B------:R-:W-:Y:S01]  /*2a90*/  VIADD R0, R0, 0x10 ;  /* 0x0000001000007836 */ /* 0x000fe20000000000 */
[----:B------:R-:W-:Y:S06]  /*2aa0*/  BRA.U UP0, `(.L_x_13) ;  /* 0xfffffff900007547 */ /* 0x000fec000b83ffff */
.L_x_0:
[----:B------:R-:W1:Y:S01]  /*2ab0*/  LDCU UR7, c[0x0][0x3a4] ;  /* 0x00007480ff0777ac */ /* 0x000e620008000800 */
[----:B------:R-:W-:Y:S01]  /*2ac0*/  VIMNMX R0, PT, PT, R12, R13, !PT ;  /* 0x0000000d0c007248 */ /* 0x000fe20007fe0100 */
[----:B------:R-:W2:Y:S01]  /*2ad0*/  LDCU UR10, c[0x0][0x388] ;  /* 0x00007100ff0a77ac */ /* 0x000ea20008000800 */
[----:B-1----:R-:W-:-:S04]  /*2ae0*/  ISETP.GE.AND P0, PT, R25, UR7, PT ;  /* 0x0000000719007c0c */ /* 0x002fc8000bf06270 */
[----:B--2---:R-:W-:-:S04]  /*2af0*/  ISETP.GE.OR P0, PT, R0, UR10, P0 ;  /* 0x0000000a00007c0c */ /* 0x004fc80008706670 */
[----:B------:R-:W-:-:S13]  /*2b00*/  ISETP.LE.OR P0, PT, R12, R13, P0 ;  /* 0x0000000d0c00720c */ /* 0x000fda0000703670 */
[----:B------:R-:W-:Y:S05]  /*2b10*/  @P0 EXIT ;  /* 0x000000000000094d */ /* 0x000fea0003800000 */
[----:B0-----:R-:W0:Y:S08]  /*2b20*/  LDC R7, c[0x0][0x3a0] ;  /* 0x0000e800ff077b82 */ /* 0x001e300000000800 */
[----:B------:R-:W0:Y:S08]  /*2b30*/  LDC.64 R2, c[0x0][0x398] ;  /* 0x0000e600ff027b82 */ /* 0x000e300000000a00 */
[----:B------:R-:W1:Y:S01]  /*2b40*/  LDC.64 R4, c[0x0][0x390] ;  /* 0x0000e400ff047b82 */ /* 0x000e620000000a00 */
[----:B0-----:R-:W1:Y:S02]  /*2b50*/  ATOMG.E.INC.STRONG.GPU PT, R3, desc[UR8][R2.64], R7 ;  /* 0x80000007020379a8 */ /* 0x001e6400099ef108 */
[----:B-1----:R-:W-:-:S05]  /*2b60*/  IMAD.WIDE R4, R3, 0x8, R4 ;  /* 0x0000000803047825 */ /* 0x002fca00078e0204 */
[----:B------:R-:W-:Y:S01]  /*2b70*/  STG.E.64 desc[UR8][R4.64], R12 ;  /* 0x0000000c04007986 */ /* 0x000fe2000c101b08 */
[----:B------:R-:W-:Y:S05]  /*2b80*/  EXIT ;  /* 0x000000000000794d */ /* 0x000fea0003800000 */
.L_x_14:
[----:B------:R-:W-:-:S00]  /*2b90*/  BRA `(.L_x_14) ;  /* 0xfffffffc00fc7947 */ /* 0x000fc0000383ffff */
[----:B------:R-:W-:-:S00]  /*2ba0*/  NOP ;  /* 0x0000000000007918 */ /* 0x000fc00000000000 */
        /* <DEDUP_REMOVED lines=13> */
.L_x_15:


//--------------------- .nv.shared._Z8ghammingPmiiP4int2Piii --------------------------
	.section	.nv.shared._Z8ghammingPmiiP4int2Piii,"aw",@nobits
	.sectionflags	@""
	.align	8
.nv.shared._Z8ghammingPmiiP4int2Piii:
	.zero		5376


//--------------------- .nv.shared.reserved.0     --------------------------
	.section	.nv.shared.reserved.0,"aw",@nobits
	.weak		__nv_reservedSMEM_offset_0_alias
	.size		__nv_reservedSMEM_offset_0_alias, 0, 64
	.other		__nv_reservedSMEM_offset_0_alias,@"STO_CUDA_RESERVED_SHARED STV_DEFAULT"
__nv_reservedSMEM_offset_0_alias:
	.zero		0
	.zero		64


//--------------------- .nv.constant0._Z8ghammingPmiiP4int2Piii --------------------------
	.section	.nv.constant0._Z8ghammingPmiiP4int2Piii,"a",@progbits
	.sectionflags	@""
	.align	4
.nv.constant0._Z8ghammingPmiiP4int2Piii:
	.zero		936


//--------------------- SYMBOLS --------------------------

	.type		.nv.reservedSmem.offset0,@object
	.size		.nv.reservedSmem.offset0,0x4
	.type		.nv.reservedSmem.cap,@object
	.size		.nv.reservedSmem.cap,0x4
